//
// Generated by NVIDIA NVVM Compiler
//
// Compiler Build ID: CL-36424714
// Cuda compilation tools, release 13.0, V13.0.88
// Based on NVVM 20.0.0
//

.version 9.0
.target sm_100
.address_size 64

	// .globl	_Z9transposePfS_

.visible .entry _Z9transposePfS_(
	.param .u64 .ptr .align 1 _Z9transposePfS__param_0,
	.param .u64 .ptr .align 1 _Z9transposePfS__param_1
)
{
	.reg .pred 	%p<4>;
	.reg .b32 	%r<13>;
	.reg .b32 	%f<2>;
	.reg .b64 	%rd<9>;

	ld.param.u64 	%rd1, [_Z9transposePfS__param_0];
	ld.param.u64 	%rd2, [_Z9transposePfS__param_1];
	mov.u32 	%r3, %ctaid.x;
	mov.u32 	%r4, %ntid.x;
	mov.u32 	%r5, %tid.x;
	mad.lo.s32 	%r1, %r3, %r4, %r5;
	mov.u32 	%r6, %ctaid.y;
	mov.u32 	%r7, %ntid.y;
	mov.u32 	%r8, %tid.y;
	mad.lo.s32 	%r2, %r6, %r7, %r8;
	setp.gt.u32 	%p1, %r2, 15;
	setp.gt.s32 	%p2, %r1, 15;
	or.pred  	%p3, %p1, %p2;
	@%p3 bra 	$L__BB0_2;
	cvta.to.global.u64 	%rd3, %rd1;
	cvta.to.global.u64 	%rd4, %rd2;
	shl.b32 	%r9, %r2, 4;
	add.s32 	%r10, %r9, %r1;
	mul.wide.s32 	%rd5, %r10, 4;
	add.s64 	%rd6, %rd3, %rd5;
	ld.global.f32 	%f1, [%rd6];
	shl.b32 	%r11, %r1, 4;
	add.s32 	%r12, %r11, %r2;
	mul.wide.s32 	%rd7, %r12, 4;
	add.s64 	%rd8, %rd4, %rd7;
	st.global.f32 	[%rd8], %f1;
$L__BB0_2:
	ret;

}


// ===== COMPILED SASS (sm_100) =====

	.target	sm_100

	.elftype	@"ET_EXEC"


//--------------------- .note.nv.tkinfo           --------------------------
	.section	.note.nv.tkinfo,"",@"SHT_NOTE"
	.sectionflags	@"SHF_NOTE_NV_TKINFO"
	.tkinfo
        /*0018*/ 	.word	0x00000002
        /*0030*/ 	.string	""
        /*0030*/ 	.string	"ptxas"
        /*0030*/ 	.string	"Cuda compilation tools, release 13.0, V13.0.88"
        /*0030*/ 	.string	"Build cuda_13.0.r13.0/compiler.36424714_0"
        /*0030*/ 	.string	"-arch sm_100 -m 64 "



//--------------------- .note.nv.cuinfo           --------------------------
	.section	.note.nv.cuinfo,"",@"SHT_NOTE"
	.sectionflags	@"SHF_NOTE_NV_CUINFO"
        /*0018*/ 	.short	0x0002
        /*001a*/ 	.short	0x0064
        /*001c*/ 	.short	0x0082
	.zero		2


//--------------------- .nv.info                  --------------------------
	.section	.nv.info,"",@"SHT_CUDA_INFO"
	.align	4


	//----- nvinfo : EIATTR_REGCOUNT
	.align		4
        /*0000*/ 	.byte	0x04, 0x2f
        /*0002*/ 	.short	(.L_1 - .L_0)
	.align		4
.L_0:
        /*0004*/ 	.word	index@(_Z9transposePfS_)
        /*0008*/ 	.word	0x0000000a


	//----- nvinfo : EIATTR_FRAME_SIZE
	.align		4
.L_1:
        /*000c*/ 	.byte	0x04, 0x11
        /*000e*/ 	.short	(.L_3 - .L_2)
	.align		4
.L_2:
        /*0010*/ 	.word	index@(_Z9transposePfS_)
        /*0014*/ 	.word	0x00000000


	//----- nvinfo : EIATTR_MIN_STACK_SIZE
	.align		4
.L_3:
        /*0018*/ 	.byte	0x04, 0x12
        /*001a*/ 	.short	(.L_5 - .L_4)
	.align		4
.L_4:
        /*001c*/ 	.word	index@(_Z9transposePfS_)
        /*0020*/ 	.word	0x00000000
.L_5:


//--------------------- .nv.compat                --------------------------
	.section	.nv.compat,"",@"SHT_CUDA_COMPAT_INFO"
	.align	4
        /*0000*/ 	.byte	0x02, 0x09, 0x00, 0x00, 0x02, 0x02, 0x01, 0x00, 0x02, 0x05, 0x05, 0x00, 0x03, 0x07, 0x01, 0x01
        /*0010*/ 	.byte	0x02, 0x03, 0x00, 0x00, 0x02, 0x06, 0x01, 0x00, 0x04, 0x0b, 0x08, 0x00, 0x09, 0x00, 0x00, 0x00
        /*0020*/ 	.byte	0x00, 0x00, 0x00, 0x00


//--------------------- .nv.info._Z9transposePfS_ --------------------------
	.section	.nv.info._Z9transposePfS_,"",@"SHT_CUDA_INFO"
	.sectionflags	@""
	.align	4


	//----- nvinfo : EIATTR_CUDA_API_VERSION
	.align		4
        /*0000*/ 	.byte	0x04, 0x37
        /*0002*/ 	.short	(.L_7 - .L_6)
.L_6:
        /*0004*/ 	.word	0x00000082


	//----- nvinfo : EIATTR_KPARAM_INFO
	.align		4
.L_7:
        /*0008*/ 	.byte	0x04, 0x17
        /*000a*/ 	.short	(.L_9 - .L_8)
.L_8:
        /*000c*/ 	.word	0x00000000
        /*0010*/ 	.short	0x0001
        /*0012*/ 	.short	0x0008
        /*0014*/ 	.byte	0x00, 0xf5, 0x21, 0x00


	//----- nvinfo : EIATTR_KPARAM_INFO
	.align		4
.L_9:
        /*0018*/ 	.byte	0x04, 0x17
        /*001a*/ 	.short	(.L_11 - .L_10)
.L_10:
        /*001c*/ 	.word	0x00000000
        /*0020*/ 	.short	0x0000
        /*0022*/ 	.short	0x0000
        /*0024*/ 	.byte	0x00, 0xf5, 0x21, 0x00


	//----- nvinfo : EIATTR_SPARSE_MMA_MASK
	.align		4
.L_11:
        /*0028*/ 	.byte	0x03, 0x50
        /*002a*/ 	.short	0x0000


	//----- nvinfo : EIATTR_MAXREG_COUNT
	.align		4
        /*002c*/ 	.byte	0x03, 0x1b
        /*002e*/ 	.short	0x00ff


	//----- nvinfo : EIATTR_MERCURY_ISA_VERSION
	.align		4
        /*0030*/ 	.byte	0x03, 0x5f
        /*0032*/ 	.short	0x0101


	//----- nvinfo : EIATTR_VRC_CTA_INIT_COUNT
	.align		4
        /*0034*/ 	.byte	0x02, 0x4a
	.zero		1
	.zero		1


	//----- nvinfo : EIATTR_EXIT_INSTR_OFFSETS
	.align		4
        /*0038*/ 	.byte	0x04, 0x1c
        /*003a*/ 	.short	(.L_13 - .L_12)


	//   ....[0]....
.L_12:
        /*003c*/ 	.word	0x000000b0


	//   ....[1]....
        /*0040*/ 	.word	0x00000150


	//----- nvinfo : EIATTR_CBANK_PARAM_SIZE
	.align		4
.L_13:
        /*0044*/ 	.byte	0x03, 0x19
        /*0046*/ 	.short	0x0010


	//----- nvinfo : EIATTR_PARAM_CBANK
	.align		4
        /*0048*/ 	.byte	0x04, 0x0a
        /*004a*/ 	.short	(.L_15 - .L_14)
	.align		4
.L_14:
        /*004c*/ 	.word	index@(.nv.constant0._Z9transposePfS_)
        /*0050*/ 	.short	0x0380
        /*0052*/ 	.short	0x0010


	//----- nvinfo : EIATTR_SW_WAR
	.align		4
.L_15:
        /*0054*/ 	.byte	0x04, 0x36
        /*0056*/ 	.short	(.L_17 - .L_16)
.L_16:
        /*0058*/ 	.word	0x00000008
.L_17:


//--------------------- .nv.callgraph             --------------------------
	.section	.nv.callgraph,"",@"SHT_CUDA_CALLGRAPH"
	.align	4
	.sectionentsize	8
	.align		4
        /*0000*/ 	.word	0x00000000
	.align		4
        /*0004*/ 	.word	0xffffffff
	.align		4
        /*0008*/ 	.word	0x00000000
	.align		4
        /*000c*/ 	.word	0xfffffffe
	.align		4
        /*0010*/ 	.word	0x00000000
	.align		4
        /*0014*/ 	.word	0xfffffffd
	.align		4
        /*0018*/ 	.word	0x00000000
	.align		4
        /*001c*/ 	.word	0xfffffffc


//--------------------- .text._Z9transposePfS_    --------------------------
	.section	.text._Z9transposePfS_,"ax",@progbits
	.align	128
        .global         _Z9transposePfS_
        .type           _Z9transposePfS_,@function
        .size           _Z9transposePfS_,(.L_x_1 - _Z9transposePfS_)
        .other          _Z9transposePfS_,@"STO_CUDA_ENTRY STV_DEFAULT"
_Z9transposePfS_:
.text._Z9transposePfS_:
[----:B------:R-:W-:Y:S01]  /*0000*/  LDC R1, c[0x0][0x37c] ;  /* 0x0000df00ff017b82 */ /* 0x000fe20000000800 */
[----:B------:R-:W0:Y:S07]  /*0010*/  S2R R3, SR_TID.X ;  /* 0x0000000000037919 */ /* 0x000e2e0000002100 */
[----:B------:R-:W0:Y:S01]  /*0020*/  S2UR UR4, SR_CTAID.X ;  /* 0x00000000000479c3 */ /* 0x000e220000002500 */
[----:B------:R-:W1:Y:S07]  /*0030*/  S2R R2, SR_TID.Y ;  /* 0x0000000000027919 */ /* 0x000e6e0000002200 */
[----:B------:R-:W0:Y:S08]  /*0040*/  LDC R0, c[0x0][0x360] ;  /* 0x0000d800ff007b82 */ /* 0x000e300000000800 */
[----:B------:R-:W1:Y:S08]  /*0050*/  S2UR UR5, SR_CTAID.Y ;  /* 0x00000000000579c3 */ /* 0x000e700000002600 */
[----:B------:R-:W1:Y:S01]  /*0060*/  LDC R7, c[0x0][0x364] ;  /* 0x0000d900ff077b82 */ /* 0x000e620000000800 */
[----:B0-----:R-:W-:-:S05]  /*0070*/  IMAD R0, R0, UR4, R3 ;  /* 0x0000000400007c24 */ /* 0x001fca000f8e0203 */
[----:B------:R-:W-:Y:S01]  /*0080*/  ISETP.GT.AND P0, PT, R0, 0xf, PT ;  /* 0x0000000f0000780c */ /* 0x000fe20003f04270 */
[----:B-1----:R-:W-:-:S05]  /*0090*/  IMAD R7, R7, UR5, R2 ;  /* 0x0000000507077c24 */ /* 0x002fca000f8e0202 */
[----:B------:R-:W-:-:S13]  /*00a0*/  ISETP.GT.U32.OR P0, PT, R7, 0xf, P0 ;  /* 0x0000000f0700780c */ /* 0x000fda0000704470 */
[----:B------:R-:W-:Y:S05]  /*00b0*/  @P0 EXIT ;  /* 0x000000000000094d */ /* 0x000fea0003800000 */
[----:B------:R-:W0:Y:S01]  /*00c0*/  LDC.64 R2, c[0x0][0x380] ;  /* 0x0000e000ff027b82 */ /* 0x000e220000000a00 */
[----:B------:R-:W1:Y:S01]  /*00d0*/  LDCU.64 UR4, c[0x0][0x358] ;  /* 0x00006b00ff0477ac */ /* 0x000e620008000a00 */
[----:B------:R-:W-:-:S05]  /*00e0*/  LEA R5, R7, R0, 0x4 ;  /* 0x0000000007057211 */ /* 0x000fca00078e20ff */
[----:B0-----:R-:W-:Y:S02]  /*00f0*/  IMAD.WIDE R2, R5, 0x4, R2 ;  /* 0x0000000405027825 */ /* 0x001fe400078e0202 */
[----:B------:R-:W0:Y:S04]  /*0100*/  LDC.64 R4, c[0x0][0x388] ;  /* 0x0000e200ff047b82 */ /* 0x000e280000000a00 */
[----:B-1----:R-:W2:Y:S01]  /*0110*/  LDG.E R3, desc[UR4][R2.64] ;  /* 0x0000000402037981 */ /* 0x002ea2000c1e1900 */
[----:B------:R-:W-:-:S05]  /*0120*/  LEA R7, R0, R7, 0x4 ;  /* 0x0000000700077211 */ /* 0x000fca00078e20ff */
[----:B0-----:R-:W-:-:S05]  /*0130*/  IMAD.WIDE R4, R7, 0x4, R4 ;  /* 0x0000000407047825 */ /* 0x001fca00078e0204 */
[----:B--2---:R-:W-:Y:S01]  /*0140*/  STG.E desc[UR4][R4.64], R3 ;  /* 0x0000000304007986 */ /* 0x004fe2000c101904 */
[----:B------:R-:W-:Y:S05]  /*0150*/  EXIT ;  /* 0x000000000000794d */ /* 0x000fea0003800000 */
.L_x_0:
[----:B------:R-:W-:-:S00]  /*0160*/  BRA `(.L_x_0) ;  /* 0xfffffffc00fc7947 */ /* 0x000fc0000383ffff */
[----:B------:R-:W-:-:S00]  /*0170*/  NOP ;  /* 0x0000000000007918 */ /* 0x000fc00000000000 */
        /* <DEDUP_REMOVED lines=8> */
.L_x_1:


//--------------------- .nv.shared.reserved.0     --------------------------
	.section	.nv.shared.reserved.0,"aw",@nobits
	.weak		__nv_reservedSMEM_offset_0_alias
	.size		__nv_reservedSMEM_offset_0_alias, 0, 64
	.other		__nv_reservedSMEM_offset_0_alias,@"STO_CUDA_RESERVED_SHARED STV_DEFAULT"
__nv_reservedSMEM_offset_0_alias:
	.zero		0
	.zero		64


//--------------------- .nv.constant0._Z9transposePfS_ --------------------------
	.section	.nv.constant0._Z9transposePfS_,"a",@progbits
	.sectionflags	@""
	.align	4
.nv.constant0._Z9transposePfS_:
	.zero		912


//--------------------- SYMBOLS --------------------------

	.type		.nv.reservedSmem.offset0,@object
	.size		.nv.reservedSmem.offset0,0x4
